//
// Generated by NVIDIA NVVM Compiler
//
// Compiler Build ID: CL-36424714
// Cuda compilation tools, release 13.0, V13.0.88
// Based on NVVM 20.0.0
//

.version 9.0
.target sm_100
.address_size 64

	// .globl	_Z7vec_addIfEviPKT_S2_PS0_

.visible .entry _Z7vec_addIfEviPKT_S2_PS0_(
	.param .u32 _Z7vec_addIfEviPKT_S2_PS0__param_0,
	.param .u64 .ptr .align 1 _Z7vec_addIfEviPKT_S2_PS0__param_1,
	.param .u64 .ptr .align 1 _Z7vec_addIfEviPKT_S2_PS0__param_2,
	.param .u64 .ptr .align 1 _Z7vec_addIfEviPKT_S2_PS0__param_3
)
{
	.reg .pred 	%p<2>;
	.reg .b32 	%r<6>;
	.reg .b32 	%f<4>;
	.reg .b64 	%rd<11>;

	ld.param.u32 	%r2, [_Z7vec_addIfEviPKT_S2_PS0__param_0];
	ld.param.u64 	%rd1, [_Z7vec_addIfEviPKT_S2_PS0__param_1];
	ld.param.u64 	%rd2, [_Z7vec_addIfEviPKT_S2_PS0__param_2];
	ld.param.u64 	%rd3, [_Z7vec_addIfEviPKT_S2_PS0__param_3];
	mov.u32 	%r3, %ctaid.x;
	mov.u32 	%r4, %ntid.x;
	mov.u32 	%r5, %tid.x;
	mad.lo.s32 	%r1, %r3, %r4, %r5;
	setp.ge.s32 	%p1, %r1, %r2;
	@%p1 bra 	$L__BB0_2;
	cvta.to.global.u64 	%rd4, %rd1;
	cvta.to.global.u64 	%rd5, %rd2;
	cvta.to.global.u64 	%rd6, %rd3;
	mul.wide.s32 	%rd7, %r1, 4;
	add.s64 	%rd8, %rd4, %rd7;
	ld.global.f32 	%f1, [%rd8];
	add.s64 	%rd9, %rd5, %rd7;
	ld.global.f32 	%f2, [%rd9];
	add.f32 	%f3, %f1, %f2;
	add.s64 	%rd10, %rd6, %rd7;
	st.global.f32 	[%rd10], %f3;
$L__BB0_2:
	ret;

}
	// .globl	_Z7mat_addIfEviiPKT_S2_PS0_
.visible .entry _Z7mat_addIfEviiPKT_S2_PS0_(
	.param .u32 _Z7mat_addIfEviiPKT_S2_PS0__param_0,
	.param .u32 _Z7mat_addIfEviiPKT_S2_PS0__param_1,
	.param .u64 .ptr .align 1 _Z7mat_addIfEviiPKT_S2_PS0__param_2,
	.param .u64 .ptr .align 1 _Z7mat_addIfEviiPKT_S2_PS0__param_3,
	.param .u64 .ptr .align 1 _Z7mat_addIfEviiPKT_S2_PS0__param_4
)
{
	.reg .pred 	%p<4>;
	.reg .b32 	%r<12>;
	.reg .b32 	%f<4>;
	.reg .b64 	%rd<11>;

	ld.param.u32 	%r4, [_Z7mat_addIfEviiPKT_S2_PS0__param_0];
	ld.param.u32 	%r3, [_Z7mat_addIfEviiPKT_S2_PS0__param_1];
	ld.param.u64 	%rd1, [_Z7mat_addIfEviiPKT_S2_PS0__param_2];
	ld.param.u64 	%rd2, [_Z7mat_addIfEviiPKT_S2_PS0__param_3];
	ld.param.u64 	%rd3, [_Z7mat_addIfEviiPKT_S2_PS0__param_4];
	mov.u32 	%r5, %ctaid.x;
	mov.u32 	%r6, %ntid.x;
	mov.u32 	%r7, %tid.x;
	mad.lo.s32 	%r1, %r5, %r6, %r7;
	mov.u32 	%r8, %ctaid.y;
	mov.u32 	%r9, %ntid.y;
	mov.u32 	%r10, %tid.y;
	mad.lo.s32 	%r2, %r8, %r9, %r10;
	setp.ge.s32 	%p1, %r2, %r4;
	setp.ge.s32 	%p2, %r1, %r3;
	or.pred  	%p3, %p1, %p2;
	@%p3 bra 	$L__BB1_2;
	cvta.to.global.u64 	%rd4, %rd1;
	cvta.to.global.u64 	%rd5, %rd2;
	cvta.to.global.u64 	%rd6, %rd3;
	mad.lo.s32 	%r11, %r3, %r2, %r1;
	mul.wide.s32 	%rd7, %r11, 4;
	add.s64 	%rd8, %rd4, %rd7;
	ld.global.f32 	%f1, [%rd8];
	add.s64 	%rd9, %rd5, %rd7;
	ld.global.f32 	%f2, [%rd9];
	add.f32 	%f3, %f1, %f2;
	add.s64 	%rd10, %rd6, %rd7;
	st.global.f32 	[%rd10], %f3;
$L__BB1_2:
	ret;

}


// ===== COMPILED SASS (sm_100) =====

	.target	sm_100

	.elftype	@"ET_EXEC"


//--------------------- .note.nv.tkinfo           --------------------------
	.section	.note.nv.tkinfo,"",@"SHT_NOTE"
	.sectionflags	@"SHF_NOTE_NV_TKINFO"
	.tkinfo
        /*0018*/ 	.word	0x00000002
        /*0030*/ 	.string	""
        /*0030*/ 	.string	"ptxas"
        /*0030*/ 	.string	"Cuda compilation tools, release 13.0, V13.0.88"
        /*0030*/ 	.string	"Build cuda_13.0.r13.0/compiler.36424714_0"
        /*0030*/ 	.string	"-arch sm_100 -m 64 "



//--------------------- .note.nv.cuinfo           --------------------------
	.section	.note.nv.cuinfo,"",@"SHT_NOTE"
	.sectionflags	@"SHF_NOTE_NV_CUINFO"
        /*0018*/ 	.short	0x0002
        /*001a*/ 	.short	0x0064
        /*001c*/ 	.short	0x0082
	.zero		2


//--------------------- .nv.info                  --------------------------
	.section	.nv.info,"",@"SHT_CUDA_INFO"
	.align	4


	//----- nvinfo : EIATTR_REGCOUNT
	.align		4
        /*0000*/ 	.byte	0x04, 0x2f
        /*0002*/ 	.short	(.L_1 - .L_0)
	.align		4
.L_0:
        /*0004*/ 	.word	index@(_Z7vec_addIfEviPKT_S2_PS0_)
        /*0008*/ 	.word	0x0000000c


	//----- nvinfo : EIATTR_FRAME_SIZE
	.align		4
.L_1:
        /*000c*/ 	.byte	0x04, 0x11
        /*000e*/ 	.short	(.L_3 - .L_2)
	.align		4
.L_2:
        /*0010*/ 	.word	index@(_Z7vec_addIfEviPKT_S2_PS0_)
        /*0014*/ 	.word	0x00000000


	//----- nvinfo : EIATTR_REGCOUNT
	.align		4
.L_3:
        /*0018*/ 	.byte	0x04, 0x2f
        /*001a*/ 	.short	(.L_5 - .L_4)
	.align		4
.L_4:
        /*001c*/ 	.word	index@(_Z7mat_addIfEviiPKT_S2_PS0_)
        /*0020*/ 	.word	0x0000000c


	//----- nvinfo : EIATTR_FRAME_SIZE
	.align		4
.L_5:
        /*0024*/ 	.byte	0x04, 0x11
        /*0026*/ 	.short	(.L_7 - .L_6)
	.align		4
.L_6:
        /*0028*/ 	.word	index@(_Z7mat_addIfEviiPKT_S2_PS0_)
        /*002c*/ 	.word	0x00000000


	//----- nvinfo : EIATTR_MIN_STACK_SIZE
	.align		4
.L_7:
        /*0030*/ 	.byte	0x04, 0x12
        /*0032*/ 	.short	(.L_9 - .L_8)
	.align		4
.L_8:
        /*0034*/ 	.word	index@(_Z7mat_addIfEviiPKT_S2_PS0_)
        /*0038*/ 	.word	0x00000000


	//----- nvinfo : EIATTR_MIN_STACK_SIZE
	.align		4
.L_9:
        /*003c*/ 	.byte	0x04, 0x12
        /*003e*/ 	.short	(.L_11 - .L_10)
	.align		4
.L_10:
        /*0040*/ 	.word	index@(_Z7vec_addIfEviPKT_S2_PS0_)
        /*0044*/ 	.word	0x00000000
.L_11:


//--------------------- .nv.compat                --------------------------
	.section	.nv.compat,"",@"SHT_CUDA_COMPAT_INFO"
	.align	4
        /*0000*/ 	.byte	0x02, 0x09, 0x00, 0x00, 0x02, 0x02, 0x01, 0x00, 0x02, 0x05, 0x05, 0x00, 0x03, 0x07, 0x01, 0x01
        /*0010*/ 	.byte	0x02, 0x03, 0x00, 0x00, 0x02, 0x06, 0x01, 0x00, 0x04, 0x0b, 0x08, 0x00, 0x09, 0x00, 0x00, 0x00
        /*0020*/ 	.byte	0x00, 0x00, 0x00, 0x00


//--------------------- .nv.info._Z7mat_addIfEviiPKT_S2_PS0_ --------------------------
	.section	.nv.info._Z7mat_addIfEviiPKT_S2_PS0_,"",@"SHT_CUDA_INFO"
	.sectionflags	@""
	.align	4


	//----- nvinfo : EIATTR_CUDA_API_VERSION
	.align		4
        /*0000*/ 	.byte	0x04, 0x37
        /*0002*/ 	.short	(.L_13 - .L_12)
.L_12:
        /*0004*/ 	.word	0x00000082


	//----- nvinfo : EIATTR_KPARAM_INFO
	.align		4
.L_13:
        /*0008*/ 	.byte	0x04, 0x17
        /*000a*/ 	.short	(.L_15 - .L_14)
.L_14:
        /*000c*/ 	.word	0x00000000
        /*0010*/ 	.short	0x0004
        /*0012*/ 	.short	0x0018
        /*0014*/ 	.byte	0x00, 0xf5, 0x21, 0x00


	//----- nvinfo : EIATTR_KPARAM_INFO
	.align		4
.L_15:
        /*0018*/ 	.byte	0x04, 0x17
        /*001a*/ 	.short	(.L_17 - .L_16)
.L_16:
        /*001c*/ 	.word	0x00000000
        /*0020*/ 	.short	0x0003
        /*0022*/ 	.short	0x0010
        /*0024*/ 	.byte	0x00, 0xf5, 0x21, 0x00


	//----- nvinfo : EIATTR_KPARAM_INFO
	.align		4
.L_17:
        /*0028*/ 	.byte	0x04, 0x17
        /*002a*/ 	.short	(.L_19 - .L_18)
.L_18:
        /*002c*/ 	.word	0x00000000
        /*0030*/ 	.short	0x0002
        /*0032*/ 	.short	0x0008
        /*0034*/ 	.byte	0x00, 0xf5, 0x21, 0x00


	//----- nvinfo : EIATTR_KPARAM_INFO
	.align		4
.L_19:
        /*0038*/ 	.byte	0x04, 0x17
        /*003a*/ 	.short	(.L_21 - .L_20)
.L_20:
        /*003c*/ 	.word	0x00000000
        /*0040*/ 	.short	0x0001
        /*0042*/ 	.short	0x0004
        /*0044*/ 	.byte	0x00, 0xf0, 0x11, 0x00


	//----- nvinfo : EIATTR_KPARAM_INFO
	.align		4
.L_21:
        /*0048*/ 	.byte	0x04, 0x17
        /*004a*/ 	.short	(.L_23 - .L_22)
.L_22:
        /*004c*/ 	.word	0x00000000
        /*0050*/ 	.short	0x0000
        /*0052*/ 	.short	0x0000
        /*0054*/ 	.byte	0x00, 0xf0, 0x11, 0x00


	//----- nvinfo : EIATTR_SPARSE_MMA_MASK
	.align		4
.L_23:
        /*0058*/ 	.byte	0x03, 0x50
        /*005a*/ 	.short	0x0000


	//----- nvinfo : EIATTR_MAXREG_COUNT
	.align		4
        /*005c*/ 	.byte	0x03, 0x1b
        /*005e*/ 	.short	0x00ff


	//----- nvinfo : EIATTR_MERCURY_ISA_VERSION
	.align		4
        /*0060*/ 	.byte	0x03, 0x5f
        /*0062*/ 	.short	0x0101


	//----- nvinfo : EIATTR_VRC_CTA_INIT_COUNT
	.align		4
        /*0064*/ 	.byte	0x02, 0x4a
	.zero		1
	.zero		1


	//----- nvinfo : EIATTR_EXIT_INSTR_OFFSETS
	.align		4
        /*0068*/ 	.byte	0x04, 0x1c
        /*006a*/ 	.short	(.L_25 - .L_24)


	//   ....[0]....
.L_24:
        /*006c*/ 	.word	0x000000c0


	//   ....[1]....
        /*0070*/ 	.word	0x00000190


	//----- nvinfo : EIATTR_CBANK_PARAM_SIZE
	.align		4
.L_25:
        /*0074*/ 	.byte	0x03, 0x19
        /*0076*/ 	.short	0x0020


	//----- nvinfo : EIATTR_PARAM_CBANK
	.align		4
        /*0078*/ 	.byte	0x04, 0x0a
        /*007a*/ 	.short	(.L_27 - .L_26)
	.align		4
.L_26:
        /*007c*/ 	.word	index@(.nv.constant0._Z7mat_addIfEviiPKT_S2_PS0_)
        /*0080*/ 	.short	0x0380
        /*0082*/ 	.short	0x0020


	//----- nvinfo : EIATTR_SW_WAR
	.align		4
.L_27:
        /*0084*/ 	.byte	0x04, 0x36
        /*0086*/ 	.short	(.L_29 - .L_28)
.L_28:
        /*0088*/ 	.word	0x00000008
.L_29:


//--------------------- .nv.info._Z7vec_addIfEviPKT_S2_PS0_ --------------------------
	.section	.nv.info._Z7vec_addIfEviPKT_S2_PS0_,"",@"SHT_CUDA_INFO"
	.sectionflags	@""
	.align	4


	//----- nvinfo : EIATTR_CUDA_API_VERSION
	.align		4
        /*0000*/ 	.byte	0x04, 0x37
        /*0002*/ 	.short	(.L_31 - .L_30)
.L_30:
        /*0004*/ 	.word	0x00000082


	//----- nvinfo : EIATTR_KPARAM_INFO
	.align		4
.L_31:
        /*0008*/ 	.byte	0x04, 0x17
        /*000a*/ 	.short	(.L_33 - .L_32)
.L_32:
        /*000c*/ 	.word	0x00000000
        /*0010*/ 	.short	0x0003
        /*0012*/ 	.short	0x0018
        /*0014*/ 	.byte	0x00, 0xf5, 0x21, 0x00


	//----- nvinfo : EIATTR_KPARAM_INFO
	.align		4
.L_33:
        /*0018*/ 	.byte	0x04, 0x17
        /*001a*/ 	.short	(.L_35 - .L_34)
.L_34:
        /*001c*/ 	.word	0x00000000
        /*0020*/ 	.short	0x0002
        /*0022*/ 	.short	0x0010
        /*0024*/ 	.byte	0x00, 0xf5, 0x21, 0x00


	//----- nvinfo : EIATTR_KPARAM_INFO
	.align		4
.L_35:
        /*0028*/ 	.byte	0x04, 0x17
        /*002a*/ 	.short	(.L_37 - .L_36)
.L_36:
        /*002c*/ 	.word	0x00000000
        /*0030*/ 	.short	0x0001
        /*0032*/ 	.short	0x0008
        /*0034*/ 	.byte	0x00, 0xf5, 0x21, 0x00


	//----- nvinfo : EIATTR_KPARAM_INFO
	.align		4
.L_37:
        /*0038*/ 	.byte	0x04, 0x17
        /*003a*/ 	.short	(.L_39 - .L_38)
.L_38:
        /*003c*/ 	.word	0x00000000
        /*0040*/ 	.short	0x0000
        /*0042*/ 	.short	0x0000
        /*0044*/ 	.byte	0x00, 0xf0, 0x11, 0x00


	//----- nvinfo : EIATTR_SPARSE_MMA_MASK
	.align		4
.L_39:
        /*0048*/ 	.byte	0x03, 0x50
        /*004a*/ 	.short	0x0000


	//----- nvinfo : EIATTR_MAXREG_COUNT
	.align		4
        /*004c*/ 	.byte	0x03, 0x1b
        /*004e*/ 	.short	0x00ff


	//----- nvinfo : EIATTR_MERCURY_ISA_VERSION
	.align		4
        /*0050*/ 	.byte	0x03, 0x5f
        /*0052*/ 	.short	0x0101


	//----- nvinfo : EIATTR_VRC_CTA_INIT_COUNT
	.align		4
        /*0054*/ 	.byte	0x02, 0x4a
	.zero		1
	.zero		1


	//----- nvinfo : EIATTR_EXIT_INSTR_OFFSETS
	.align		4
        /*0058*/ 	.byte	0x04, 0x1c
        /*005a*/ 	.short	(.L_41 - .L_40)


	//   ....[0]....
.L_40:
        /*005c*/ 	.word	0x00000070


	//   ....[1]....
        /*0060*/ 	.word	0x00000130


	//----- nvinfo : EIATTR_CBANK_PARAM_SIZE
	.align		4
.L_41:
        /*0064*/ 	.byte	0x03, 0x19
        /*0066*/ 	.short	0x0020


	//----- nvinfo : EIATTR_PARAM_CBANK
	.align		4
        /*0068*/ 	.byte	0x04, 0x0a
        /*006a*/ 	.short	(.L_43 - .L_42)
	.align		4
.L_42:
        /*006c*/ 	.word	index@(.nv.constant0._Z7vec_addIfEviPKT_S2_PS0_)
        /*0070*/ 	.short	0x0380
        /*0072*/ 	.short	0x0020


	//----- nvinfo : EIATTR_SW_WAR
	.align		4
.L_43:
        /*0074*/ 	.byte	0x04, 0x36
        /*0076*/ 	.short	(.L_45 - .L_44)
.L_44:
        /*0078*/ 	.word	0x00000008
.L_45:


//--------------------- .nv.callgraph             --------------------------
	.section	.nv.callgraph,"",@"SHT_CUDA_CALLGRAPH"
	.align	4
	.sectionentsize	8
	.align		4
        /*0000*/ 	.word	0x00000000
	.align		4
        /*0004*/ 	.word	0xffffffff
	.align		4
        /*0008*/ 	.word	0x00000000
	.align		4
        /*000c*/ 	.word	0xfffffffe
	.align		4
        /*0010*/ 	.word	0x00000000
	.align		4
        /*0014*/ 	.word	0xfffffffd
	.align		4
        /*0018*/ 	.word	0x00000000
	.align		4
        /*001c*/ 	.word	0xfffffffc


//--------------------- .text._Z7mat_addIfEviiPKT_S2_PS0_ --------------------------
	.section	.text._Z7mat_addIfEviiPKT_S2_PS0_,"ax",@progbits
	.align	128
        .global         _Z7mat_addIfEviiPKT_S2_PS0_
        .type           _Z7mat_addIfEviiPKT_S2_PS0_,@function
        .size           _Z7mat_addIfEviiPKT_S2_PS0_,(.L_x_2 - _Z7mat_addIfEviiPKT_S2_PS0_)
        .other          _Z7mat_addIfEviiPKT_S2_PS0_,@"STO_CUDA_ENTRY STV_DEFAULT"
_Z7mat_addIfEviiPKT_S2_PS0_:
.text._Z7mat_addIfEviiPKT_S2_PS0_:
[----:B------:R-:W-:Y:S01]  /*0000*/  LDC R1, c[0x0][0x37c] ;  /* 0x0000df00ff017b82 */ /* 0x000fe20000000800 */
[----:B------:R-:W0:Y:S07]  /*0010*/  S2R R3, SR_TID.X ;  /* 0x0000000000037919 */ /* 0x000e2e0000002100 */
[----:B------:R-:W0:Y:S01]  /*0020*/  S2UR UR4, SR_CTAID.X ;  /* 0x00000000000479c3 */ /* 0x000e220000002500 */
[----:B------:R-:W1:Y:S01]  /*0030*/  LDCU.64 UR6, c[0x0][0x380] ;  /* 0x00007000ff0677ac */ /* 0x000e620008000a00 */
[----:B------:R-:W2:Y:S06]  /*0040*/  S2R R2, SR_TID.Y ;  /* 0x0000000000027919 */ /* 0x000eac0000002200 */
[----:B------:R-:W0:Y:S08]  /*0050*/  LDC R0, c[0x0][0x360] ;  /* 0x0000d800ff007b82 */ /* 0x000e300000000800 */
[----:B------:R-:W2:Y:S08]  /*0060*/  S2UR UR5, SR_CTAID.Y ;  /* 0x00000000000579c3 */ /* 0x000eb00000002600 */
[----:B------:R-:W2:Y:S01]  /*0070*/  LDC R7, c[0x0][0x364] ;  /* 0x0000d900ff077b82 */ /* 0x000ea20000000800 */
[----:B0-----:R-:W-:-:S05]  /*0080*/  IMAD R0, R0, UR4, R3 ;  /* 0x0000000400007c24 */ /* 0x001fca000f8e0203 */
[----:B-1----:R-:W-:Y:S01]  /*0090*/  ISETP.GE.AND P0, PT, R0, UR7, PT ;  /* 0x0000000700007c0c */ /* 0x002fe2000bf06270 */
[----:B--2---:R-:W-:-:S05]  /*00a0*/  IMAD R7, R7, UR5, R2 ;  /* 0x0000000507077c24 */ /* 0x004fca000f8e0202 */
[----:B------:R-:W-:-:S13]  /*00b0*/  ISETP.GE.OR P0, PT, R7, UR6, P0 ;  /* 0x0000000607007c0c */ /* 0x000fda0008706670 */
[----:B------:R-:W-:Y:S05]  /*00c0*/  @P0 EXIT ;  /* 0x000000000000094d */ /* 0x000fea0003800000 */
[----:B------:R-:W0:Y:S01]  /*00d0*/  LDC.64 R2, c[0x0][0x388] ;  /* 0x0000e200ff027b82 */ /* 0x000e220000000a00 */
[----:B------:R-:W1:Y:S01]  /*00e0*/  LDCU.64 UR4, c[0x0][0x358] ;  /* 0x00006b00ff0477ac */ /* 0x000e620008000a00 */
[----:B------:R-:W-:-:S06]  /*00f0*/  IMAD R9, R7, UR7, R0 ;  /* 0x0000000707097c24 */ /* 0x000fcc000f8e0200 */
[----:B------:R-:W2:Y:S08]  /*0100*/  LDC.64 R4, c[0x0][0x390] ;  /* 0x0000e400ff047b82 */ /* 0x000eb00000000a00 */
[----:B------:R-:W3:Y:S01]  /*0110*/  LDC.64 R6, c[0x0][0x398] ;  /* 0x0000e600ff067b82 */ /* 0x000ee20000000a00 */
[----:B0-----:R-:W-:-:S06]  /*0120*/  IMAD.WIDE R2, R9, 0x4, R2 ;  /* 0x0000000409027825 */ /* 0x001fcc00078e0202 */
[----:B-1----:R-:W4:Y:S01]  /*0130*/  LDG.E R2, desc[UR4][R2.64] ;  /* 0x0000000402027981 */ /* 0x002f22000c1e1900 */
[----:B--2---:R-:W-:-:S06]  /*0140*/  IMAD.WIDE R4, R9, 0x4, R4 ;  /* 0x0000000409047825 */ /* 0x004fcc00078e0204 */
[----:B------:R-:W4:Y:S01]  /*0150*/  LDG.E R5, desc[UR4][R4.64] ;  /* 0x0000000404057981 */ /* 0x000f22000c1e1900 */
[----:B---3--:R-:W-:-:S04]  /*0160*/  IMAD.WIDE R6, R9, 0x4, R6 ;  /* 0x0000000409067825 */ /* 0x008fc800078e0206 */
[----:B----4-:R-:W-:-:S05]  /*0170*/  FADD R9, R2, R5 ;  /* 0x0000000502097221 */ /* 0x010fca0000000000 */
[----:B------:R-:W-:Y:S01]  /*0180*/  STG.E desc[UR4][R6.64], R9 ;  /* 0x0000000906007986 */ /* 0x000fe2000c101904 */
[----:B------:R-:W-:Y:S05]  /*0190*/  EXIT ;  /* 0x000000000000794d */ /* 0x000fea0003800000 */
.L_x_0:
[----:B------:R-:W-:-:S00]  /*01a0*/  BRA `(.L_x_0) ;  /* 0xfffffffc00fc7947 */ /* 0x000fc0000383ffff */
[----:B------:R-:W-:-:S00]  /*01b0*/  NOP ;  /* 0x0000000000007918 */ /* 0x000fc00000000000 */
        /* <DEDUP_REMOVED lines=12> */
.L_x_2:


//--------------------- .text._Z7vec_addIfEviPKT_S2_PS0_ --------------------------
	.section	.text._Z7vec_addIfEviPKT_S2_PS0_,"ax",@progbits
	.align	128
        .global         _Z7vec_addIfEviPKT_S2_PS0_
        .type           _Z7vec_addIfEviPKT_S2_PS0_,@function
        .size           _Z7vec_addIfEviPKT_S2_PS0_,(.L_x_3 - _Z7vec_addIfEviPKT_S2_PS0_)
        .other          _Z7vec_addIfEviPKT_S2_PS0_,@"STO_CUDA_ENTRY STV_DEFAULT"
_Z7vec_addIfEviPKT_S2_PS0_:
.text._Z7vec_addIfEviPKT_S2_PS0_:
[----:B------:R-:W-:Y:S01]  /*0000*/  LDC R1, c[0x0][0x37c] ;  /* 0x0000df00ff017b82 */ /* 0x000fe20000000800 */
[----:B------:R-:W0:Y:S07]  /*0010*/  S2R R0, SR_TID.X ;  /* 0x0000000000007919 */ /* 0x000e2e0000002100 */
[----:B------:R-:W0:Y:S01]  /*0020*/  S2UR UR4, SR_CTAID.X ;  /* 0x00000000000479c3 */ /* 0x000e220000002500 */
[----:B------:R-:W1:Y:S07]  /*0030*/  LDCU UR5, c[0x0][0x380] ;  /* 0x00007000ff0577ac */ /* 0x000e6e0008000800 */
[----:B------:R-:W0:Y:S02]  /*0040*/  LDC R9, c[0x0][0x360] ;  /* 0x0000d800ff097b82 */ /* 0x000e240000000800 */
[----:B0-----:R-:W-:-:S05]  /*0050*/  IMAD R9, R9, UR4, R0 ;  /* 0x0000000409097c24 */ /* 0x001fca000f8e0200 */
[----:B-1----:R-:W-:-:S13]  /*0060*/  ISETP.GE.AND P0, PT, R9, UR5, PT ;  /* 0x0000000509007c0c */ /* 0x002fda000bf06270 */
[----:B------:R-:W-:Y:S05]  /*0070*/  @P0 EXIT ;  /* 0x000000000000094d */ /* 0x000fea0003800000 */
[----:B------:R-:W0:Y:S01]  /*0080*/  LDC.64 R2, c[0x0][0x388] ;  /* 0x0000e200ff027b82 */ /* 0x000e220000000a00 */
[----:B------:R-:W1:Y:S07]  /*0090*/  LDCU.64 UR4, c[0x0][0x358] ;  /* 0x00006b00ff0477ac */ /* 0x000e6e0008000a00 */
        /* <DEDUP_REMOVED lines=10> */
.L_x_1:
        /* <DEDUP_REMOVED lines=12> */
.L_x_3:


//--------------------- .nv.shared.reserved.0     --------------------------
	.section	.nv.shared.reserved.0,"aw",@nobits
	.weak		__nv_reservedSMEM_offset_0_alias
	.size		__nv_reservedSMEM_offset_0_alias, 0, 64
	.other		__nv_reservedSMEM_offset_0_alias,@"STO_CUDA_RESERVED_SHARED STV_DEFAULT"
__nv_reservedSMEM_offset_0_alias:
	.zero		0
	.zero		64


//--------------------- .nv.constant0._Z7mat_addIfEviiPKT_S2_PS0_ --------------------------
	.section	.nv.constant0._Z7mat_addIfEviiPKT_S2_PS0_,"a",@progbits
	.sectionflags	@""
	.align	4
.nv.constant0._Z7mat_addIfEviiPKT_S2_PS0_:
	.zero		928


//--------------------- .nv.constant0._Z7vec_addIfEviPKT_S2_PS0_ --------------------------
	.section	.nv.constant0._Z7vec_addIfEviPKT_S2_PS0_,"a",@progbits
	.sectionflags	@""
	.align	4
.nv.constant0._Z7vec_addIfEviPKT_S2_PS0_:
	.zero		928


//--------------------- SYMBOLS --------------------------

	.type		.nv.reservedSmem.offset0,@object
	.size		.nv.reservedSmem.offset0,0x4
